//
// Generated by NVIDIA NVVM Compiler
//
// Compiler Build ID: CL-36424714
// Cuda compilation tools, release 13.0, V13.0.88
// Based on NVVM 20.0.0
//

.version 9.0
.target sm_100
.address_size 64

	// .globl	_Z3addPiS_S_i

.visible .entry _Z3addPiS_S_i(
	.param .u64 .ptr .align 1 _Z3addPiS_S_i_param_0,
	.param .u64 .ptr .align 1 _Z3addPiS_S_i_param_1,
	.param .u64 .ptr .align 1 _Z3addPiS_S_i_param_2,
	.param .u32 _Z3addPiS_S_i_param_3
)
{
	.reg .b32 	%r<8>;
	.reg .b64 	%rd<11>;

	ld.param.u64 	%rd1, [_Z3addPiS_S_i_param_0];
	ld.param.u64 	%rd2, [_Z3addPiS_S_i_param_1];
	ld.param.u64 	%rd3, [_Z3addPiS_S_i_param_2];
	cvta.to.global.u64 	%rd4, %rd3;
	cvta.to.global.u64 	%rd5, %rd2;
	cvta.to.global.u64 	%rd6, %rd1;
	mov.u32 	%r1, %ctaid.x;
	mov.u32 	%r2, %ntid.x;
	mov.u32 	%r3, %tid.x;
	mad.lo.s32 	%r4, %r1, %r2, %r3;
	mul.wide.s32 	%rd7, %r4, 4;
	add.s64 	%rd8, %rd6, %rd7;
	ld.global.u32 	%r5, [%rd8];
	add.s64 	%rd9, %rd5, %rd7;
	ld.global.u32 	%r6, [%rd9];
	add.s32 	%r7, %r6, %r5;
	add.s64 	%rd10, %rd4, %rd7;
	st.global.u32 	[%rd10], %r7;
	ret;

}


// ===== COMPILED SASS (sm_100) =====

	.target	sm_100

	.elftype	@"ET_EXEC"


//--------------------- .note.nv.tkinfo           --------------------------
	.section	.note.nv.tkinfo,"",@"SHT_NOTE"
	.sectionflags	@"SHF_NOTE_NV_TKINFO"
	.tkinfo
        /*0018*/ 	.word	0x00000002
        /*0030*/ 	.string	""
        /*0030*/ 	.string	"ptxas"
        /*0030*/ 	.string	"Cuda compilation tools, release 13.0, V13.0.88"
        /*0030*/ 	.string	"Build cuda_13.0.r13.0/compiler.36424714_0"
        /*0030*/ 	.string	"-arch sm_100 -m 64 "



//--------------------- .note.nv.cuinfo           --------------------------
	.section	.note.nv.cuinfo,"",@"SHT_NOTE"
	.sectionflags	@"SHF_NOTE_NV_CUINFO"
        /*0018*/ 	.short	0x0002
        /*001a*/ 	.short	0x0064
        /*001c*/ 	.short	0x0082
	.zero		2


//--------------------- .nv.info                  --------------------------
	.section	.nv.info,"",@"SHT_CUDA_INFO"
	.align	4


	//----- nvinfo : EIATTR_REGCOUNT
	.align		4
        /*0000*/ 	.byte	0x04, 0x2f
        /*0002*/ 	.short	(.L_1 - .L_0)
	.align		4
.L_0:
        /*0004*/ 	.word	index@(_Z3addPiS_S_i)
        /*0008*/ 	.word	0x0000000c


	//----- nvinfo : EIATTR_FRAME_SIZE
	.align		4
.L_1:
        /*000c*/ 	.byte	0x04, 0x11
        /*000e*/ 	.short	(.L_3 - .L_2)
	.align		4
.L_2:
        /*0010*/ 	.word	index@(_Z3addPiS_S_i)
        /*0014*/ 	.word	0x00000000


	//----- nvinfo : EIATTR_MIN_STACK_SIZE
	.align		4
.L_3:
        /*0018*/ 	.byte	0x04, 0x12
        /*001a*/ 	.short	(.L_5 - .L_4)
	.align		4
.L_4:
        /*001c*/ 	.word	index@(_Z3addPiS_S_i)
        /*0020*/ 	.word	0x00000000
.L_5:


//--------------------- .nv.compat                --------------------------
	.section	.nv.compat,"",@"SHT_CUDA_COMPAT_INFO"
	.align	4
        /*0000*/ 	.byte	0x02, 0x09, 0x00, 0x00, 0x02, 0x02, 0x01, 0x00, 0x02, 0x05, 0x05, 0x00, 0x03, 0x07, 0x01, 0x01
        /*0010*/ 	.byte	0x02, 0x03, 0x00, 0x00, 0x02, 0x06, 0x01, 0x00, 0x04, 0x0b, 0x08, 0x00, 0x09, 0x00, 0x00, 0x00
        /*0020*/ 	.byte	0x00, 0x00, 0x00, 0x00


//--------------------- .nv.info._Z3addPiS_S_i    --------------------------
	.section	.nv.info._Z3addPiS_S_i,"",@"SHT_CUDA_INFO"
	.sectionflags	@""
	.align	4


	//----- nvinfo : EIATTR_CUDA_API_VERSION
	.align		4
        /*0000*/ 	.byte	0x04, 0x37
        /*0002*/ 	.short	(.L_7 - .L_6)
.L_6:
        /*0004*/ 	.word	0x00000082


	//----- nvinfo : EIATTR_KPARAM_INFO
	.align		4
.L_7:
        /*0008*/ 	.byte	0x04, 0x17
        /*000a*/ 	.short	(.L_9 - .L_8)
.L_8:
        /*000c*/ 	.word	0x00000000
        /*0010*/ 	.short	0x0003
        /*0012*/ 	.short	0x0018
        /*0014*/ 	.byte	0x00, 0xf0, 0x11, 0x00


	//----- nvinfo : EIATTR_KPARAM_INFO
	.align		4
.L_9:
        /*0018*/ 	.byte	0x04, 0x17
        /*001a*/ 	.short	(.L_11 - .L_10)
.L_10:
        /*001c*/ 	.word	0x00000000
        /*0020*/ 	.short	0x0002
        /*0022*/ 	.short	0x0010
        /*0024*/ 	.byte	0x00, 0xf5, 0x21, 0x00


	//----- nvinfo : EIATTR_KPARAM_INFO
	.align		4
.L_11:
        /*0028*/ 	.byte	0x04, 0x17
        /*002a*/ 	.short	(.L_13 - .L_12)
.L_12:
        /*002c*/ 	.word	0x00000000
        /*0030*/ 	.short	0x0001
        /*0032*/ 	.short	0x0008
        /*0034*/ 	.byte	0x00, 0xf5, 0x21, 0x00


	//----- nvinfo : EIATTR_KPARAM_INFO
	.align		4
.L_13:
        /*0038*/ 	.byte	0x04, 0x17
        /*003a*/ 	.short	(.L_15 - .L_14)
.L_14:
        /*003c*/ 	.word	0x00000000
        /*0040*/ 	.short	0x0000
        /*0042*/ 	.short	0x0000
        /*0044*/ 	.byte	0x00, 0xf5, 0x21, 0x00


	//----- nvinfo : EIATTR_SPARSE_MMA_MASK
	.align		4
.L_15:
        /*0048*/ 	.byte	0x03, 0x50
        /*004a*/ 	.short	0x0000


	//----- nvinfo : EIATTR_MAXREG_COUNT
	.align		4
        /*004c*/ 	.byte	0x03, 0x1b
        /*004e*/ 	.short	0x00ff


	//----- nvinfo : EIATTR_MERCURY_ISA_VERSION
	.align		4
        /*0050*/ 	.byte	0x03, 0x5f
        /*0052*/ 	.short	0x0101


	//----- nvinfo : EIATTR_VRC_CTA_INIT_COUNT
	.align		4
        /*0054*/ 	.byte	0x02, 0x4a
	.zero		1
	.zero		1


	//----- nvinfo : EIATTR_EXIT_INSTR_OFFSETS
	.align		4
        /*0058*/ 	.byte	0x04, 0x1c
        /*005a*/ 	.short	(.L_17 - .L_16)


	//   ....[0]....
.L_16:
        /*005c*/ 	.word	0x00000100


	//----- nvinfo : EIATTR_CBANK_PARAM_SIZE
	.align		4
.L_17:
        /*0060*/ 	.byte	0x03, 0x19
        /*0062*/ 	.short	0x001c


	//----- nvinfo : EIATTR_PARAM_CBANK
	.align		4
        /*0064*/ 	.byte	0x04, 0x0a
        /*0066*/ 	.short	(.L_19 - .L_18)
	.align		4
.L_18:
        /*0068*/ 	.word	index@(.nv.constant0._Z3addPiS_S_i)
        /*006c*/ 	.short	0x0380
        /*006e*/ 	.short	0x001c


	//----- nvinfo : EIATTR_SW_WAR
	.align		4
.L_19:
        /*0070*/ 	.byte	0x04, 0x36
        /*0072*/ 	.short	(.L_21 - .L_20)
.L_20:
        /*0074*/ 	.word	0x00000008
.L_21:


//--------------------- .nv.callgraph             --------------------------
	.section	.nv.callgraph,"",@"SHT_CUDA_CALLGRAPH"
	.align	4
	.sectionentsize	8
	.align		4
        /*0000*/ 	.word	0x00000000
	.align		4
        /*0004*/ 	.word	0xffffffff
	.align		4
        /*0008*/ 	.word	0x00000000
	.align		4
        /*000c*/ 	.word	0xfffffffe
	.align		4
        /*0010*/ 	.word	0x00000000
	.align		4
        /*0014*/ 	.word	0xfffffffd
	.align		4
        /*0018*/ 	.word	0x00000000
	.align		4
        /*001c*/ 	.word	0xfffffffc


//--------------------- .text._Z3addPiS_S_i       --------------------------
	.section	.text._Z3addPiS_S_i,"ax",@progbits
	.align	128
        .global         _Z3addPiS_S_i
        .type           _Z3addPiS_S_i,@function
        .size           _Z3addPiS_S_i,(.L_x_1 - _Z3addPiS_S_i)
        .other          _Z3addPiS_S_i,@"STO_CUDA_ENTRY STV_DEFAULT"
_Z3addPiS_S_i:
.text._Z3addPiS_S_i:
[----:B------:R-:W-:Y:S01]  /*0000*/  LDC R1, c[0x0][0x37c] ;  /* 0x0000df00ff017b82 */ /* 0x000fe20000000800 */
[----:B------:R-:W0:Y:S07]  /*0010*/  S2R R0, SR_TID.X ;  /* 0x0000000000007919 */ /* 0x000e2e0000002100 */
[----:B------:R-:W0:Y:S01]  /*0020*/  S2UR UR6, SR_CTAID.X ;  /* 0x00000000000679c3 */ /* 0x000e220000002500 */
[----:B------:R-:W1:Y:S07]  /*0030*/  LDCU.64 UR4, c[0x0][0x358] ;  /* 0x00006b00ff0477ac */ /* 0x000e6e0008000a00 */
[----:B------:R-:W0:Y:S08]  /*0040*/  LDC R9, c[0x0][0x360] ;  /* 0x0000d800ff097b82 */ /* 0x000e300000000800 */
[----:B------:R-:W2:Y:S08]  /*0050*/  LDC.64 R2, c[0x0][0x380] ;  /* 0x0000e000ff027b82 */ /* 0x000eb00000000a00 */
[----:B------:R-:W3:Y:S01]  /*0060*/  LDC.64 R4, c[0x0][0x388] ;  /* 0x0000e200ff047b82 */ /* 0x000ee20000000a00 */
[----:B0-----:R-:W-:-:S07]  /*0070*/  IMAD R9, R9, UR6, R0 ;  /* 0x0000000609097c24 */ /* 0x001fce000f8e0200 */
[----:B------:R-:W0:Y:S01]  /*0080*/  LDC.64 R6, c[0x0][0x390] ;  /* 0x0000e400ff067b82 */ /* 0x000e220000000a00 */
[----:B--2---:R-:W-:-:S06]  /*0090*/  IMAD.WIDE R2, R9, 0x4, R2 ;  /* 0x0000000409027825 */ /* 0x004fcc00078e0202 */
[----:B-1----:R-:W2:Y:S01]  /*00a0*/  LDG.E R2, desc[UR4][R2.64] ;  /* 0x0000000402027981 */ /* 0x002ea2000c1e1900 */
[----:B---3--:R-:W-:-:S06]  /*00b0*/  IMAD.WIDE R4, R9, 0x4, R4 ;  /* 0x0000000409047825 */ /* 0x008fcc00078e0204 */
[----:B------:R-:W2:Y:S01]  /*00c0*/  LDG.E R5, desc[UR4][R4.64] ;  /* 0x0000000404057981 */ /* 0x000ea2000c1e1900 */
[----:B0-----:R-:W-:Y:S01]  /*00d0*/  IMAD.WIDE R6, R9, 0x4, R6 ;  /* 0x0000000409067825 */ /* 0x001fe200078e0206 */
[----:B--2---:R-:W-:-:S05]  /*00e0*/  IADD3 R9, PT, PT, R2, R5, RZ ;  /* 0x0000000502097210 */ /* 0x004fca0007ffe0ff */
[----:B------:R-:W-:Y:S01]  /*00f0*/  STG.E desc[UR4][R6.64], R9 ;  /* 0x0000000906007986 */ /* 0x000fe2000c101904 */
[----:B------:R-:W-:Y:S05]  /*0100*/  EXIT ;  /* 0x000000000000794d */ /* 0x000fea0003800000 */
.L_x_0:
[----:B------:R-:W-:-:S00]  /*0110*/  BRA `(.L_x_0) ;  /* 0xfffffffc00fc7947 */ /* 0x000fc0000383ffff */
[----:B------:R-:W-:-:S00]  /*0120*/  NOP ;  /* 0x0000000000007918 */ /* 0x000fc00000000000 */
        /* <DEDUP_REMOVED lines=13> */
.L_x_1:


//--------------------- .nv.shared.reserved.0     --------------------------
	.section	.nv.shared.reserved.0,"aw",@nobits
	.weak		__nv_reservedSMEM_offset_0_alias
	.size		__nv_reservedSMEM_offset_0_alias, 0, 64
	.other		__nv_reservedSMEM_offset_0_alias,@"STO_CUDA_RESERVED_SHARED STV_DEFAULT"
__nv_reservedSMEM_offset_0_alias:
	.zero		0
	.zero		64


//--------------------- .nv.constant0._Z3addPiS_S_i --------------------------
	.section	.nv.constant0._Z3addPiS_S_i,"a",@progbits
	.sectionflags	@""
	.align	4
.nv.constant0._Z3addPiS_S_i:
	.zero		924


//--------------------- SYMBOLS --------------------------

	.type		.nv.reservedSmem.offset0,@object
	.size		.nv.reservedSmem.offset0,0x4
